	.headerflags	@"EF_CUDA_TEXMODE_UNIFIED EF_CUDA_64BIT_ADDRESS EF_CUDA_ACCELERATORS EF_CUDA_SM90 EF_CUDA_VIRTUAL_SM(EF_CUDA_SM90)"
	.elftype	@"ET_EXEC"


//--------------------- .nv.info                  --------------------------
	.section	.nv.info,"",@"SHT_CUDA_INFO"
	.align	4


	//----- nvinfo : EIATTR_REGCOUNT
	.align		4
        /*0000*/ 	.byte	0x04, 0x2f
        /*0002*/ 	.short	(.L_3 - .L_2)
	.align		4
.L_2:
        /*0004*/ 	.word	index@(triton_poi_fused__native_batch_norm_legit_no_training_relu_9)
        /*0008*/ 	.word	0x00000028


	//----- nvinfo : EIATTR_MIN_STACK_SIZE
	.align		4
.L_3:
        /*000c*/ 	.byte	0x04, 0x12
        /*000e*/ 	.short	(.L_5 - .L_4)
	.align		4
.L_4:
        /*0010*/ 	.word	index@(triton_poi_fused__native_batch_norm_legit_no_training_relu_9)
        /*0014*/ 	.word	0x00000000


	//----- nvinfo : EIATTR_FRAME_SIZE
	.align		4
.L_5:
        /*0018*/ 	.byte	0x04, 0x11
        /*001a*/ 	.short	(.L_7 - .L_6)
	.align		4
.L_6:
        /*001c*/ 	.word	index@(triton_poi_fused__native_batch_norm_legit_no_training_relu_9)
        /*0020*/ 	.word	0x00000000


	//----- nvinfo : EIATTR_MIN_STACK_SIZE
	.align		4
.L_7:
        /*0024*/ 	.byte	0x04, 0x12
        /*0026*/ 	.short	(.L_9 - .L_8)
	.align		4
.L_8:
        /*0028*/ 	.word	index@(triton_poi_fused__native_batch_norm_legit_no_training_relu_9)
        /*002c*/ 	.word	0x00000000
.L_9:


//--------------------- .nv.info.triton_poi_fused__native_batch_norm_legit_no_training_relu_9 --------------------------
	.section	.nv.info.triton_poi_fused__native_batch_norm_legit_no_training_relu_9,"",@"SHT_CUDA_INFO"
	.sectionflags	@""
	.align	4


	//----- nvinfo : EIATTR_CUDA_API_VERSION
	.align		4
        /*0000*/ 	.byte	0x04, 0x37
        /*0002*/ 	.short	(.L_11 - .L_10)
.L_10:
        /*0004*/ 	.word	0x0000007c


	//----- nvinfo : EIATTR_KPARAM_INFO
	.align		4
.L_11:
        /*0008*/ 	.byte	0x04, 0x17
        /*000a*/ 	.short	(.L_13 - .L_12)
.L_12:
        /*000c*/ 	.word	0x00000000
        /*0010*/ 	.short	0x0007
        /*0012*/ 	.short	0x0034
        /*0014*/ 	.byte	0x00, 0xf0, 0x11, 0x00


	//----- nvinfo : EIATTR_KPARAM_INFO
	.align		4
.L_13:
        /*0018*/ 	.byte	0x04, 0x17
        /*001a*/ 	.short	(.L_15 - .L_14)
.L_14:
        /*001c*/ 	.word	0x00000000
        /*0020*/ 	.short	0x0006
        /*0022*/ 	.short	0x0030
        /*0024*/ 	.byte	0x00, 0xf0, 0x11, 0x00


	//----- nvinfo : EIATTR_KPARAM_INFO
	.align		4
.L_15:
        /*0028*/ 	.byte	0x04, 0x17
        /*002a*/ 	.short	(.L_17 - .L_16)
.L_16:
        /*002c*/ 	.word	0x00000000
        /*0030*/ 	.short	0x0005
        /*0032*/ 	.short	0x0028
        /*0034*/ 	.byte	0x00, 0xf4, 0x21, 0x00


	//----- nvinfo : EIATTR_KPARAM_INFO
	.align		4
.L_17:
        /*0038*/ 	.byte	0x04, 0x17
        /*003a*/ 	.short	(.L_19 - .L_18)
.L_18:
        /*003c*/ 	.word	0x00000000
        /*0040*/ 	.short	0x0004
        /*0042*/ 	.short	0x0020
        /*0044*/ 	.byte	0x00, 0xf4, 0x21, 0x00


	//----- nvinfo : EIATTR_KPARAM_INFO
	.align		4
.L_19:
        /*0048*/ 	.byte	0x04, 0x17
        /*004a*/ 	.short	(.L_21 - .L_20)
.L_20:
        /*004c*/ 	.word	0x00000000
        /*0050*/ 	.short	0x0003
        /*0052*/ 	.short	0x0018
        /*0054*/ 	.byte	0x00, 0xf4, 0x21, 0x00


	//----- nvinfo : EIATTR_KPARAM_INFO
	.align		4
.L_21:
        /*0058*/ 	.byte	0x04, 0x17
        /*005a*/ 	.short	(.L_23 - .L_22)
.L_22:
        /*005c*/ 	.word	0x00000000
        /*0060*/ 	.short	0x0002
        /*0062*/ 	.short	0x0010
        /*0064*/ 	.byte	0x00, 0xf4, 0x21, 0x00


	//----- nvinfo : EIATTR_KPARAM_INFO
	.align		4
.L_23:
        /*0068*/ 	.byte	0x04, 0x17
        /*006a*/ 	.short	(.L_25 - .L_24)
.L_24:
        /*006c*/ 	.word	0x00000000
        /*0070*/ 	.short	0x0001
        /*0072*/ 	.short	0x0008
        /*0074*/ 	.byte	0x00, 0xf4, 0x21, 0x00


	//----- nvinfo : EIATTR_KPARAM_INFO
	.align		4
.L_25:
        /*0078*/ 	.byte	0x04, 0x17
        /*007a*/ 	.short	(.L_27 - .L_26)
.L_26:
        /*007c*/ 	.word	0x00000000
        /*0080*/ 	.short	0x0000
        /*0082*/ 	.short	0x0000
        /*0084*/ 	.byte	0x00, 0xf4, 0x21, 0x00


	//----- nvinfo : EIATTR_SPARSE_MMA_MASK
	.align		4
.L_27:
        /*0088*/ 	.byte	0x03, 0x50
        /*008a*/ 	.short	0x0000


	//----- nvinfo : EIATTR_MAXREG_COUNT
	.align		4
        /*008c*/ 	.byte	0x03, 0x1b
        /*008e*/ 	.short	0x00ff


	//----- nvinfo : EIATTR_EXIT_INSTR_OFFSETS
	.align		4
        /*0090*/ 	.byte	0x04, 0x1c
        /*0092*/ 	.short	(.L_29 - .L_28)


	//   ....[0]....
.L_28:
        /*0094*/ 	.word	0x00001ca0


	//   ....[1]....
        /*0098*/ 	.word	0x00001d40


	//----- nvinfo : EIATTR_REQNTID
	.align		4
.L_29:
        /*009c*/ 	.byte	0x04, 0x10
        /*009e*/ 	.short	(.L_31 - .L_30)
.L_30:
        /*00a0*/ 	.word	0x00000100
        /*00a4*/ 	.word	0x00000001
        /*00a8*/ 	.word	0x00000001


	//----- nvinfo : EIATTR_CBANK_PARAM_SIZE
	.align		4
.L_31:
        /*00ac*/ 	.byte	0x03, 0x19
        /*00ae*/ 	.short	0x0038


	//----- nvinfo : EIATTR_PARAM_CBANK
	.align		4
        /*00b0*/ 	.byte	0x04, 0x0a
        /*00b2*/ 	.short	(.L_33 - .L_32)
	.align		4
.L_32:
        /*00b4*/ 	.word	index@(.nv.constant0.triton_poi_fused__native_batch_norm_legit_no_training_relu_9)
        /*00b8*/ 	.short	0x0210
        /*00ba*/ 	.short	0x0038


	//----- nvinfo : EIATTR_SW_WAR
	.align		4
.L_33:
        /*00bc*/ 	.byte	0x04, 0x36
        /*00be*/ 	.short	(.L_35 - .L_34)
.L_34:
        /*00c0*/ 	.word	0x00000008
.L_35:


//--------------------- .nv.callgraph             --------------------------
	.section	.nv.callgraph,"",@"SHT_CUDA_CALLGRAPH"
	.align	4
	.sectionentsize	8
	.align		4
        /*0000*/ 	.word	0x00000000
	.align		4
        /*0004*/ 	.word	0xffffffff
	.align		4
        /*0008*/ 	.word	0x00000000
	.align		4
        /*000c*/ 	.word	0xfffffffe
	.align		4
        /*0010*/ 	.word	0x00000000
	.align		4
        /*0014*/ 	.word	0xfffffffd
	.align		4
        /*0018*/ 	.word	0x00000000
	.align		4
        /*001c*/ 	.word	0xfffffffc


//--------------------- .nv.constant4             --------------------------
	.section	.nv.constant4,"a",@progbits
	.align	8
	.align		8
.nv.constant4:
        /*0000*/ 	.dword	_$_str
	.align		8
        /*0008*/ 	.dword	_$_str_$_2


//--------------------- .text.triton_poi_fused__native_batch_norm_legit_no_training_relu_9 --------------------------
	.section	.text.triton_poi_fused__native_batch_norm_legit_no_training_relu_9,"ax",@progbits
	.sectionflags	@"SHF_BARRIERS=1"
	.align	128
        .global         triton_poi_fused__native_batch_norm_legit_no_training_relu_9
        .type           triton_poi_fused__native_batch_norm_legit_no_training_relu_9,@function
        .size           triton_poi_fused__native_batch_norm_legit_no_training_relu_9,(.L_x_1 - triton_poi_fused__native_batch_norm_legit_no_training_relu_9)
        .other          triton_poi_fused__native_batch_norm_legit_no_training_relu_9,@"STO_CUDA_ENTRY STV_DEFAULT"
triton_poi_fused__native_batch_norm_legit_no_training_relu_9:
.text.triton_poi_fused__native_batch_norm_legit_no_training_relu_9:
[----:B------:R-:W0:Y:S01]  /*0000*/  LDC R1, c[0x0][0x28] ;  /* 0x00000a00ff017b82 */ /* 0x000e220000000800 */
[----:B------:R-:W1:Y:S01]  /*0010*/  S2R R21, SR_TID.X ;  /* 0x0000000000157919 */ /* 0x000e620000002100 */
[----:B------:R-:W-:Y:S02]  /*0020*/  CS2R R8, SRZ ;  /* 0x0000000000087805 */ /* 0x000fe4000001ff00 */
[----:B------:R-:W-:Y:S01]  /*0030*/  CS2R R10, SRZ ;  /* 0x00000000000a7805 */ /* 0x000fe2000001ff00 */
[----:B------:R-:W-:Y:S01]  /*0040*/  ULDC.64 UR6, c[0x0][0x208] ;  /* 0x0000820000067ab9 */ /* 0x000fe20000000a00 */
[----:B------:R-:W2:Y:S01]  /*0050*/  S2R R24, SR_CTAID.Y ;  /* 0x0000000000187919 */ /* 0x000ea20000002600 */
[----:B------:R-:W-:Y:S02]  /*0060*/  CS2R R12, SRZ ;  /* 0x00000000000c7805 */ /* 0x000fe4000001ff00 */
[----:B------:R-:W-:Y:S01]  /*0070*/  CS2R R14, SRZ ;  /* 0x00000000000e7805 */ /* 0x000fe2000001ff00 */
[----:B------:R-:W3:Y:S01]  /*0080*/  S2R R22, SR_CTAID.X ;  /* 0x0000000000167919 */ /* 0x000ee20000002500 */
[----:B-1----:R-:W-:Y:S01]  /*0090*/  IMAD.SHL.U32 R0, R21, 0x4, RZ ;  /* 0x0000000415007824 */ /* 0x002fe200078e00ff */
[----:B------:R-:W-:-:S04]  /*00a0*/  SHF.R.U32.HI R5, RZ, 0x6, R21 ;  /* 0x00000006ff057819 */ /* 0x000fc80000011615 */
[----:B------:R-:W-:Y:S02]  /*00b0*/  LOP3.LUT R3, R0, 0xfc, RZ, 0xc0, !PT ;  /* 0x000000fc00037812 */ /* 0x000fe400078ec0ff */
[----:B------:R-:W-:Y:S01]  /*00c0*/  SGXT.U32 R5, R5, 0x2 ;  /* 0x000000020505781a */ /* 0x000fe20000000000 */
[----:B---3--:R-:W-:Y:S01]  /*00d0*/  IMAD.SHL.U32 R22, R22, 0x10, RZ ;  /* 0x0000001016167824 */ /* 0x008fe200078e00ff */
[----:B--2---:R-:W-:Y:S02]  /*00e0*/  PRMT R0, R3, 0x6540, R24 ;  /* 0x0000654003007816 */ /* 0x004fe40000000018 */
[----:B------:R-:W1:Y:S02]  /*00f0*/  LDC.64 R2, c[0x0][0x210] ;  /* 0x00008400ff027b82 */ /* 0x000e640000000a00 */
[C---:B------:R-:W-:Y:S01]  /*0100*/  ISETP.GE.AND P0, PT, R0.reuse, 0x300, PT ;  /* 0x000003000000780c */ /* 0x040fe20003f06270 */
[----:B------:R-:W-:Y:S01]  /*0110*/  IMAD.HI R4, R0, 0x2aaaaaab, RZ ;  /* 0x2aaaaaab00047827 */ /* 0x000fe200078e02ff */
[----:B------:R-:W-:-:S04]  /*0120*/  LOP3.LUT R19, R22, R5, RZ, 0xfc, !PT ;  /* 0x0000000516137212 */ /* 0x000fc800078efcff */
[----:B------:R-:W-:Y:S02]  /*0130*/  SHF.R.U32.HI R7, RZ, 0x1f, R4 ;  /* 0x0000001fff077819 */ /* 0x000fe40000011604 */
[C---:B------:R-:W-:Y:S02]  /*0140*/  ISETP.LT.AND P1, PT, R19.reuse, 0x3c1, !P0 ;  /* 0x000003c11300780c */ /* 0x040fe40004721270 */
[----:B------:R-:W-:Y:S02]  /*0150*/  LEA.HI.SX32 R7, R4, R7, 0x1b ;  /* 0x0000000704077211 */ /* 0x000fe400078fdaff */
[----:B------:R-:W-:-:S03]  /*0160*/  LOP3.LUT R4, R19, 0x4, RZ, 0xfc, !PT ;  /* 0x0000000413047812 */ /* 0x000fc600078efcff */
[----:B------:R-:W-:Y:S01]  /*0170*/  IMAD R0, R7, -0xc0, R0 ;  /* 0xffffff4007007824 */ /* 0x000fe200078e0200 */
[----:B------:R-:W-:-:S03]  /*0180*/  ISETP.LT.AND P2, PT, R4, 0x3c1, !P0 ;  /* 0x000003c10400780c */ /* 0x000fc60004741270 */
[----:B------:R-:W-:-:S04]  /*0190*/  IMAD R0, R7, 0x2d0c0, R0 ;  /* 0x0002d0c007007824 */ /* 0x000fc800078e0200 */
[C---:B------:R-:W-:Y:S01]  /*01a0*/  IMAD R23, R19.reuse, 0xc0, R0 ;  /* 0x000000c013177824 */ /* 0x040fe200078e0200 */
[----:B------:R-:W-:-:S03]  /*01b0*/  LOP3.LUT R0, R19, 0x8, RZ, 0xfc, !PT ;  /* 0x0000000813007812 */ /* 0x000fc600078efcff */
[----:B-1----:R-:W-:Y:S01]  /*01c0*/  IMAD.WIDE R4, R23, 0x4, R2 ;  /* 0x0000000417047825 */ /* 0x002fe200078e0202 */
[----:B------:R-:W-:-:S03]  /*01d0*/  ISETP.LT.AND P3, PT, R0, 0x3c1, !P0 ;  /* 0x000003c10000780c */ /* 0x000fc60004761270 */
[----:B------:R-:W-:Y:S01]  /*01e0*/  VIADD R7, R23, 0x300 ;  /* 0x0000030017077836 */ /* 0x000fe20000000000 */
[----:B------:R1:W2:Y:S03]  /*01f0*/  @P1 LDG.E.EL.128 R8, desc[UR6][R4.64] ;  /* 0x0000000604081981 */ /* 0x0002a6000c2e1d00 */
[----:B------:R-:W-:-:S05]  /*0200*/  IMAD.WIDE R6, R7, 0x4, R2 ;  /* 0x0000000407067825 */ /* 0x000fca00078e0202 */
[----:B------:R3:W4:Y:S01]  /*0210*/  @P2 LDG.E.EL.128 R12, desc[UR6][R6.64] ;  /* 0x00000006060c2981 */ /* 0x000722000c2e1d00 */
[----:B------:R-:W-:Y:S01]  /*0220*/  VIADD R27, R23, 0x600 ;  /* 0x00000600171b7836 */ /* 0x000fe20000000000 */
[----:B------:R-:W-:Y:S02]  /*0230*/  LOP3.LUT R0, R19, 0xc, RZ, 0xfc, !PT ;  /* 0x0000000c13007812 */ /* 0x000fe400078efcff */
[----:B------:R-:W-:Y:S02]  /*0240*/  CS2R R16, SRZ ;  /* 0x0000000000107805 */ /* 0x000fe4000001ff00 */
[----:B------:R-:W-:Y:S01]  /*0250*/  CS2R R18, SRZ ;  /* 0x0000000000127805 */ /* 0x000fe2000001ff00 */
[----:B------:R-:W-:-:S05]  /*0260*/  IMAD.WIDE R26, R27, 0x4, R2 ;  /* 0x000000041b1a7825 */ /* 0x000fca00078e0202 */
[----:B------:R5:W4:Y:S01]  /*0270*/  @P3 LDG.E.EL.128 R16, desc[UR6][R26.64] ;  /* 0x000000061a103981 */ /* 0x000b22000c2e1d00 */
[----:B------:R-:W-:Y:S01]  /*0280*/  ISETP.LT.AND P0, PT, R0, 0x3c1, !P0 ;  /* 0x000003c10000780c */ /* 0x000fe20004701270 */
[----:B------:R-:W-:Y:S01]  /*0290*/  VIADD R23, R23, 0x900 ;  /* 0x0000090017177836 */ /* 0x000fe20000000000 */
[----:B-1----:R-:W-:Y:S02]  /*02a0*/  CS2R R4, SRZ ;  /* 0x0000000000047805 */ /* 0x002fe4000001ff00 */
[----:B---3--:R-:W-:Y:S01]  /*02b0*/  CS2R R6, SRZ ;  /* 0x0000000000067805 */ /* 0x008fe2000001ff00 */
[----:B------:R-:W-:-:S08]  /*02c0*/  IMAD.WIDE R2, R23, 0x4, R2 ;  /* 0x0000000417027825 */ /* 0x000fd000078e0202 */
[----:B------:R1:W3:Y:S01]  /*02d0*/  @P0 LDG.E.EL.128 R4, desc[UR6][R2.64] ;  /* 0x0000000602040981 */ /* 0x0002e2000c2e1d00 */
[----:B------:R-:W1:Y:S01]  /*02e0*/  S2UR UR5, SR_CgaCtaId ;  /* 0x00000000000579c3 */ /* 0x000e620000008800 */
[----:B------:R-:W-:Y:S01]  /*02f0*/  IMAD.SHL.U32 R25, R21, 0x10, RZ ;  /* 0x0000001015197824 */ /* 0x000fe200078e00ff */
[----:B------:R-:W-:Y:S01]  /*0300*/  UMOV UR4, 0x400 ;  /* 0x0000040000047882 */ /* 0x000fe20000000000 */
[----:B------:R-:W-:-:S03]  /*0310*/  SHF.R.U32.HI R0, RZ, 0x2, R21 ;  /* 0x00000002ff007819 */ /* 0x000fc60000011615 */
[----:B------:R-:W-:Y:S02]  /*0320*/  LOP3.LUT R25, R25, 0xff0, RZ, 0xc0, !PT ;  /* 0x00000ff019197812 */ /* 0x000fe400078ec0ff */
[----:B------:R-:W-:Y:S01]  /*0330*/  LOP3.LUT R0, R0, 0x30, RZ, 0xc0, !PT ;  /* 0x0000003000007812 */ /* 0x000fe200078ec0ff */
[----:B01----:R-:W-:-:S06]  /*0340*/  UPRMT UR4, UR5, 0x654, UR4 ;  /* 0x0000065405047896 */ /* 0x003fcc0008000004 */
[----:B------:R-:W-:Y:S02]  /*0350*/  IADD3 R32, R25, UR4, R0 ;  /* 0x0000000419207c10 */ /* 0x000fe4000fffe000 */
[----:B------:R-:W-:-:S04]  /*0360*/  LOP3.LUT R23, R21, 0xff, RZ, 0xc0, !PT ;  /* 0x000000ff15177812 */ /* 0x000fc800078ec0ff */
[----:B------:R-:W-:Y:S02]  /*0370*/  LEA R20, R23, UR4, 0x2 ;  /* 0x0000000417147c11 */ /* 0x000fe4000f8e10ff */
[----:B------:R-:W-:-:S04]  /*0380*/  PRMT R33, R21, 0x6540, R24 ;  /* 0x0000654015217816 */ /* 0x000fc80000000018 */
[C---:B------:R-:W-:Y:S01]  /*0390*/  ISETP.GE.AND P0, PT, R33.reuse, 0x300, PT ;  /* 0x000003002100780c */ /* 0x040fe20003f06270 */
[----:B--2---:R0:W-:Y:S01]  /*03a0*/  STS.128 [R32], R8 ;  /* 0x0000000820007388 */ /* 0x0041e20000000c00 */
[----:B------:R-:W-:Y:S08]  /*03b0*/  BAR.SYNC.DEFER_BLOCKING 0x0 ;  /* 0x0000000000007b1d */ /* 0x000ff00000010000 */
[----:B0-----:R-:W0:Y:S01]  /*03c0*/  LDC.64 R8, c[0x0][0x220] ;  /* 0x00008800ff087b82 */ /* 0x001e220000000a00 */
[----:B-----5:R-:W1:Y:S04]  /*03d0*/  LDS R26, [R20] ;  /* 0x00000000141a7984 */ /* 0x020e680000000800 */
[----:B------:R-:W-:Y:S04]  /*03e0*/  LDS R27, [R20+0x410] ;  /* 0x00041000141b7984 */ /* 0x000fe80000000800 */
[----:B------:R-:W-:Y:S04]  /*03f0*/  LDS R28, [R20+0x820] ;  /* 0x00082000141c7984 */ /* 0x000fe80000000800 */
[----:B------:R-:W-:Y:S01]  /*0400*/  LDS R29, [R20+0xc30] ;  /* 0x000c3000141d7984 */ /* 0x000fe20000000800 */
[----:B------:R-:W-:Y:S06]  /*0410*/  BAR.SYNC.DEFER_BLOCKING 0x0 ;  /* 0x0000000000007b1d */ /* 0x000fec0000010000 */
[----:B----4-:R2:W-:Y:S02]  /*0420*/  STS.128 [R32], R12 ;  /* 0x0000000c20007388 */ /* 0x0105e40000000c00 */
[----:B------:R-:W-:Y:S06]  /*0430*/  BAR.SYNC.DEFER_BLOCKING 0x0 ;  /* 0x0000000000007b1d */ /* 0x000fec0000010000 */
[----:B------:R-:W-:Y:S04]  /*0440*/  LDS R30, [R20] ;  /* 0x00000000141e7984 */ /* 0x000fe80000000800 */
[----:B------:R-:W-:Y:S04]  /*0450*/  LDS R31, [R20+0x410] ;  /* 0x00041000141f7984 */ /* 0x000fe80000000800 */
[----:B------:R-:W-:Y:S04]  /*0460*/  LDS R10, [R20+0x820] ;  /* 0x00082000140a7984 */ /* 0x000fe80000000800 */
[----:B------:R-:W4:Y:S01]  /*0470*/  LDS R11, [R20+0xc30] ;  /* 0x000c3000140b7984 */ /* 0x000f220000000800 */
[----:B------:R-:W-:Y:S06]  /*0480*/  BAR.SYNC.DEFER_BLOCKING 0x0 ;  /* 0x0000000000007b1d */ /* 0x000fec0000010000 */
[----:B------:R-:W-:Y:S02]  /*0490*/  STS.128 [R32], R16 ;  /* 0x0000001020007388 */ /* 0x000fe40000000c00 */
[----:B------:R-:W-:Y:S06]  /*04a0*/  BAR.SYNC.DEFER_BLOCKING 0x0 ;  /* 0x0000000000007b1d */ /* 0x000fec0000010000 */
[----:B------:R-:W-:Y:S04]  /*04b0*/  LDS R3, [R20] ;  /* 0x0000000014037984 */ /* 0x000fe80000000800 */
[----:B------:R-:W-:Y:S04]  /*04c0*/  LDS R0, [R20+0x410] ;  /* 0x0004100014007984 */ /* 0x000fe80000000800 */
[----:B------:R-:W5:Y:S04]  /*04d0*/  LDS R2, [R20+0x820] ;  /* 0x0008200014027984 */ /* 0x000f680000000800 */
[----:B------:R-:W1:Y:S01]  /*04e0*/  LDS R14, [R20+0xc30] ;  /* 0x000c3000140e7984 */ /* 0x000e620000000800 */
[----:B------:R-:W-:Y:S01]  /*04f0*/  BAR.SYNC.DEFER_BLOCKING 0x0 ;  /* 0x0000000000007b1d */ /* 0x000fe20000010000 */
[----:B--2---:R-:W-:-:S05]  /*0500*/  IMAD.HI R12, R33, 0x2aaaaaab, RZ ;  /* 0x2aaaaaab210c7827 */ /* 0x004fca00078e02ff */
[----:B------:R-:W-:-:S04]  /*0510*/  SHF.R.U32.HI R13, RZ, 0x1f, R12 ;  /* 0x0000001fff0d7819 */ /* 0x000fc8000001160c */
[----:B------:R-:W-:Y:S01]  /*0520*/  LEA.HI R12, R12, R13, RZ, 0x1b ;  /* 0x0000000d0c0c7211 */ /* 0x000fe200078fd8ff */
[----:B---3--:R2:W-:Y:S01]  /*0530*/  STS.128 [R32], R4 ;  /* 0x0000000420007388 */ /* 0x0085e20000000c00 */
[----:B------:R-:W-:Y:S03]  /*0540*/  BAR.SYNC.DEFER_BLOCKING 0x0 ;  /* 0x0000000000007b1d */ /* 0x000fe60000010000 */
[----:B------:R-:W-:Y:S02]  /*0550*/  IMAD R33, R12, -0xc0, R33 ;  /* 0xffffff400c217824 */ /* 0x000fe400078e0221 */
[----:B------:R-:W-:Y:S02]  /*0560*/  IMAD.MOV.U32 R15, RZ, RZ, RZ ;  /* 0x000000ffff0f7224 */ /* 0x000fe400078e00ff */
[----:B0-----:R-:W-:Y:S01]  /*0570*/  IMAD.WIDE R8, R33, 0x4, R8 ;  /* 0x0000000421087825 */ /* 0x001fe200078e0208 */
[----:B------:R-:W0:Y:S08]  /*0580*/  LDC.64 R12, c[0x0][0x218] ;  /* 0x00008600ff0c7b82 */ /* 0x000e300000000a00 */
[----:B--2---:R-:W2:Y:S08]  /*0590*/  LDC.64 R6, c[0x0][0x228] ;  /* 0x00008a00ff067b82 */ /* 0x004eb00000000a00 */
[----:B------:R-:W3:Y:S01]  /*05a0*/  LDC.64 R4, c[0x0][0x230] ;  /* 0x00008c00ff047b82 */ /* 0x000ee20000000a00 */
[----:B------:R0:W4:Y:S01]  /*05b0*/  @!P0 LDG.E.EL R15, desc[UR6][R8.64] ;  /* 0x00000006080f8981 */ /* 0x000122000c2e1900 */
[----:B------:R-:W-:Y:S01]  /*05c0*/  IMAD.MOV.U32 R19, RZ, RZ, RZ ;  /* 0x000000ffff137224 */ /* 0x000fe200078e00ff */
[----:B------:R-:W-:-:S02]  /*05d0*/  CS2R R16, SRZ ;  /* 0x0000000000107805 */ /* 0x000fc4000001ff00 */
[----:B------:R-:W1:Y:S01]  /*05e0*/  LDS R18, [R20] ;  /* 0x0000000014127984 */ /* 0x000e620000000800 */
[----:B0-----:R-:W-:-:S05]  /*05f0*/  IMAD.WIDE R12, R33, 0x4, R12 ;  /* 0x00000004210c7825 */ /* 0x001fca00078e020c */
[----:B------:R0:W1:Y:S01]  /*0600*/  @!P0 LDG.E.EL R19, desc[UR6][R12.64] ;  /* 0x000000060c138981 */ /* 0x000062000c2e1900 */
[----:B--2---:R-:W-:-:S05]  /*0610*/  IMAD.WIDE R6, R33, 0x4, R6 ;  /* 0x0000000421067825 */ /* 0x004fca00078e0206 */
[----:B------:R-:W2:Y:S01]  /*0620*/  @!P0 LDG.E.EL R17, desc[UR6][R6.64] ;  /* 0x0000000606118981 */ /* 0x000ea2000c2e1900 */
[----:B---3--:R-:W-:-:S05]  /*0630*/  IMAD.WIDE R4, R33, 0x4, R4 ;  /* 0x0000000421047825 */ /* 0x008fca00078e0204 */
[----:B------:R3:W2:Y:S01]  /*0640*/  @!P0 LDG.E.EL R16, desc[UR6][R4.64] ;  /* 0x0000000604108981 */ /* 0x0006a2000c2e1900 */
[----:B------:R-:W-:Y:S01]  /*0650*/  IMAD.MOV.U32 R8, RZ, RZ, 0x3e800000 ;  /* 0x3e800000ff087424 */ /* 0x000fe200078e00ff */
[----:B0-----:R-:W-:-:S04]  /*0660*/  SHF.R.U32.HI R12, RZ, 0x4, R21 ;  /* 0x00000004ff0c7819 */ /* 0x001fc80000011615 */
[----:B---3--:R-:W-:Y:S02]  /*0670*/  SGXT.U32 R5, R12, 0x4 ;  /* 0x000000040c05781a */ /* 0x008fe40000000000 */
[----:B------:R-:W0:Y:S02]  /*0680*/  LDS R12, [R20+0x410] ;  /* 0x00041000140c7984 */ /* 0x000e240000000800 */
[----:B------:R-:W-:Y:S01]  /*0690*/  PRMT R24, R5, 0x6540, R24 ;  /* 0x0000654005187816 */ /* 0x000fe20000000018 */
[----:B------:R-:W3:Y:S01]  /*06a0*/  S2UR UR4, SR_CgaCtaId ;  /* 0x00000000000479c3 */ /* 0x000ee20000008800 */
[----:B------:R-:W-:Y:S01]  /*06b0*/  LOP3.LUT R21, R22, 0xf, R21, 0xf8, !PT ;  /* 0x0000000f16157812 */ /* 0x000fe200078ef815 */
[----:B------:R-:W-:Y:S02]  /*06c0*/  UMOV UR5, 0x400 ;  /* 0x0000040000057882 */ /* 0x000fe40000000000 */
[----:B---3--:R-:W-:Y:S01]  /*06d0*/  UPRMT UR4, UR4, 0x654, UR5 ;  /* 0x0000065404047896 */ /* 0x008fe20008000005 */
[----:B----4-:R-:W-:-:S04]  /*06e0*/  FADD R15, R15, 9.9999997473787516356e-06 ;  /* 0x3727c5ac0f0f7421 */ /* 0x010fc80000000000 */
[----:B------:R-:W3:Y:S02]  /*06f0*/  MUFU.SQRT R9, R15 ;  /* 0x0000000f00097308 */ /* 0x000ee40000002000 */
[C---:B---3--:R-:W-:Y:S02]  /*0700*/  FSETP.GT.AND P0, PT, R9.reuse, 8.50705917302346158658e+37, PT ;  /* 0x7e8000000900780b */ /* 0x048fe40003f04000 */
[----:B------:R-:W-:-:S11]  /*0710*/  FSETP.GEU.AND P1, PT, R9, 1.175494350822287508e-38, PT ;  /* 0x008000000900780b */ /* 0x000fd60003f2e000 */
[----:B------:R-:W-:-:S04]  /*0720*/  @P0 FMUL R9, R9, 0.25 ;  /* 0x3e80000009090820 */ /* 0x000fc80000400000 */
[----:B------:R-:W-:Y:S01]  /*0730*/  @!P1 FMUL R9, R9, 16777216 ;  /* 0x4b80000009099820 */ /* 0x000fe20000400000 */
[----:B------:R-:W-:Y:S02]  /*0740*/  FSEL R6, R8, 1, P0 ;  /* 0x3f80000008067808 */ /* 0x000fe40000000000 */
[----:B------:R-:W3:Y:S03]  /*0750*/  LDS R8, [R20+0x820] ;  /* 0x0008200014087984 */ /* 0x000ee60000000800 */
[----:B------:R-:W4:Y:S01]  /*0760*/  MUFU.RCP R9, R9 ;  /* 0x0000000900097308 */ /* 0x000f220000001000 */
[----:B------:R-:W-:-:S04]  /*0770*/  @!P1 FMUL R6, R6, 16777216 ;  /* 0x4b80000006069820 */ /* 0x000fc80000400000 */
[----:B----4-:R-:W-:Y:S02]  /*0780*/  FMUL R4, R9, R6 ;  /* 0x0000000609047220 */ /* 0x010fe40000400000 */
[----:B------:R-:W4:Y:S01]  /*0790*/  LDS R6, [R20+0xc30] ;  /* 0x000c300014067984 */ /* 0x000f220000000800 */
[--C-:B-1----:R-:W-:Y:S01]  /*07a0*/  FADD R5, R26, -R19.reuse ;  /* 0x800000131a057221 */ /* 0x102fe20000000000 */
[--C-:B------:R-:W-:Y:S01]  /*07b0*/  FADD R35, R11, -R19.reuse ;  /* 0x800000130b237221 */ /* 0x100fe20000000000 */
[--C-:B-----5:R-:W-:Y:S01]  /*07c0*/  FADD R11, R2, -R19.reuse ;  /* 0x80000013020b7221 */ /* 0x120fe20000000000 */
[--C-:B------:R-:W-:Y:S01]  /*07d0*/  FADD R27, R27, -R19.reuse ;  /* 0x800000131b1b7221 */ /* 0x100fe20000000000 */
[--C-:B------:R-:W-:Y:S01]  /*07e0*/  FADD R15, R10, -R19.reuse ;  /* 0x800000130a0f7221 */ /* 0x100fe20000000000 */
[--C-:B------:R-:W-:Y:S01]  /*07f0*/  FADD R7, R28, -R19.reuse ;  /* 0x800000131c077221 */ /* 0x100fe20000000000 */
[--C-:B------:R-:W-:Y:S01]  /*0800*/  FADD R33, R3, -R19.reuse ;  /* 0x8000001303217221 */ /* 0x100fe20000000000 */
[----:B------:R-:W-:Y:S01]  /*0810*/  FMUL R5, R4, R5 ;  /* 0x0000000504057220 */ /* 0x000fe20000400000 */
[--C-:B------:R-:W-:Y:S01]  /*0820*/  FADD R9, R30, -R19.reuse ;  /* 0x800000131e097221 */ /* 0x100fe20000000000 */
[--C-:B------:R-:W-:Y:S01]  /*0830*/  FADD R3, R14, -R19.reuse ;  /* 0x800000130e037221 */ /* 0x100fe20000000000 */
[----:B------:R-:W-:Y:S01]  /*0840*/  FMUL R11, R4, R11 ;  /* 0x0000000b040b7220 */ /* 0x000fe20000400000 */
[--C-:B------:R-:W-:Y:S01]  /*0850*/  FADD R29, R29, -R19.reuse ;  /* 0x800000131d1d7221 */ /* 0x100fe20000000000 */
[--C-:B------:R-:W-:Y:S01]  /*0860*/  FADD R31, R31, -R19.reuse ;  /* 0x800000131f1f7221 */ /* 0x100fe20000000000 */
[--C-:B------:R-:W-:Y:S01]  /*0870*/  FADD R13, R0, -R19.reuse ;  /* 0x80000013000d7221 */ /* 0x100fe20000000000 */
[--C-:B------:R-:W-:Y:S01]  /*0880*/  FADD R18, R18, -R19.reuse ;  /* 0x8000001312127221 */ /* 0x100fe20000000000 */
[--C-:B0-----:R-:W-:Y:S01]  /*0890*/  FADD R37, R12, -R19.reuse ;  /* 0x800000130c257221 */ /* 0x101fe20000000000 */
[C---:B------:R-:W-:Y:S01]  /*08a0*/  FMUL R14, R4.reuse, R15 ;  /* 0x0000000f040e7220 */ /* 0x040fe20000400000 */
[----:B------:R-:W-:Y:S01]  /*08b0*/  FMUL R27, R4, R27 ;  /* 0x0000001b041b7220 */ /* 0x000fe20000400000 */
[--C-:B---3--:R-:W-:Y:S01]  /*08c0*/  FADD R8, R8, -R19.reuse ;  /* 0x8000001308087221 */ /* 0x108fe20000000000 */
[--C-:B--2---:R-:W-:Y:S01]  /*08d0*/  FFMA R15, R5, R17, R16.reuse ;  /* 0x00000011050f7223 */ /* 0x104fe20000000010 */
[C---:B------:R-:W-:Y:S01]  /*08e0*/  FMUL R3, R4.reuse, R3 ;  /* 0x0000000304037220 */ /* 0x040fe20000400000 */
[C---:B------:R-:W-:Y:S01]  /*08f0*/  FMUL R2, R4.reuse, R9 ;  /* 0x0000000904027220 */ /* 0x040fe20000400000 */
[-CC-:B------:R-:W-:Y:S01]  /*0900*/  FFMA R5, R11, R17.reuse, R16.reuse ;  /* 0x000000110b057223 */ /* 0x180fe20000000010 */
[----:B------:R-:W-:Y:S01]  /*0910*/  FMUL R9, R4, R8 ;  /* 0x0000000804097220 */ /* 0x000fe20000400000 */
[----:B------:R-:W-:Y:S01]  /*0920*/  LOP3.LUT R11, R24, 0xe0, RZ, 0xfc, !PT ;  /* 0x000000e0180b7812 */ /* 0x000fe200078efcff */
[----:B------:R-:W-:Y:S01]  /*0930*/  FFMA R0, R27, R17, R16 ;  /* 0x000000111b007223 */ /* 0x000fe20000000010 */
[C---:B------:R-:W-:Y:S01]  /*0940*/  FMUL R28, R4.reuse, R29 ;  /* 0x0000001d041c7220 */ /* 0x040fe20000400000 */
[----:B------:R-:W-:Y:S01]  /*0950*/  FMUL R13, R4, R13 ;  /* 0x0000000d040d7220 */ /* 0x000fe20000400000 */
[----:B----4-:R-:W-:Y:S01]  /*0960*/  FADD R19, R6, -R19 ;  /* 0x8000001306137221 */ /* 0x010fe20000000000 */
[C---:B------:R-:W-:Y:S01]  /*0970*/  FMUL R6, R4.reuse, R7 ;  /* 0x0000000704067220 */ /* 0x040fe20000400000 */
[----:B------:R-:W-:-:S03]  /*0980*/  FMUL R7, R4, R18 ;  /* 0x0000001204077220 */ /* 0x000fc60000400000 */
[-CC-:B------:R-:W-:Y:S01]  /*0990*/  FFMA R27, R6, R17.reuse, R16.reuse ;  /* 0x00000011061b7223 */ /* 0x180fe20000000010 */
[-CC-:B------:R-:W-:Y:S01]  /*09a0*/  FFMA R6, R3, R17.reuse, R16.reuse ;  /* 0x0000001103067223 */ /* 0x180fe20000000010 */
[----:B------:R-:W-:Y:S01]  /*09b0*/  FFMA R3, R9, R17, R16 ;  /* 0x0000001109037223 */ /* 0x000fe20000000010 */
[----:B------:R-:W-:-:S04]  /*09c0*/  IMAD.HI R9, R11, 0x2aaaaaab, RZ ;  /* 0x2aaaaaab0b097827 */ /* 0x000fc800078e02ff */
[C---:B------:R-:W-:Y:S01]  /*09d0*/  FMUL R33, R4.reuse, R33 ;  /* 0x0000002104217220 */ /* 0x040fe20000400000 */
[C---:B------:R-:W-:Y:S01]  /*09e0*/  FMUL R35, R4.reuse, R35 ;  /* 0x0000002304237220 */ /* 0x040fe20000400000 */
[C---:B------:R-:W-:Y:S01]  /*09f0*/  FMUL R31, R4.reuse, R31 ;  /* 0x0000001f041f7220 */ /* 0x040fe20000400000 */
[C---:B------:R-:W-:Y:S01]  /*0a00*/  FMUL R37, R4.reuse, R37 ;  /* 0x0000002504257220 */ /* 0x040fe20000400000 */
[----:B------:R-:W-:Y:S01]  /*0a10*/  FMUL R29, R4, R19 ;  /* 0x00000013041d7220 */ /* 0x000fe20000400000 */
[----:B------:R-:W-:Y:S01]  /*0a20*/  FFMA R4, R7, R17, R16 ;  /* 0x0000001107047223 */ /* 0x000fe20000000010 */
[----:B------:R-:W-:Y:S02]  /*0a30*/  SHF.R.U32.HI R22, RZ, 0x1f, R9 ;  /* 0x0000001fff167819 */ /* 0x000fe40000011609 */
[----:B------:R-:W-:Y:S02]  /*0a40*/  LOP3.LUT R7, R24, 0xd0, RZ, 0xfc, !PT ;  /* 0x000000d018077812 */ /* 0x000fe400078efcff */
[----:B------:R-:W-:-:S03]  /*0a50*/  LEA.HI.SX32 R22, R9, R22, 0x1b ;  /* 0x0000001609167211 */ /* 0x000fc600078fdaff */
[----:B------:R-:W-:-:S05]  /*0a60*/  IMAD.HI R9, R7, 0x2aaaaaab, RZ ;  /* 0x2aaaaaab07097827 */ /* 0x000fca00078e02ff */
[----:B------:R-:W-:Y:S01]  /*0a70*/  SHF.R.U32.HI R30, RZ, 0x1f, R9 ;  /* 0x0000001fff1e7819 */ /* 0x000fe20000011609 */
[----:B------:R-:W-:-:S03]  /*0a80*/  IMAD R32, R22, -0xc0, R11 ;  /* 0xffffff4016207824 */ /* 0x000fc600078e020b */
[----:B------:R-:W-:Y:S01]  /*0a90*/  LEA.HI.SX32 R30, R9, R30, 0x1b ;  /* 0x0000001e091e7211 */ /* 0x000fe200078fdaff */
[----:B------:R-:W-:Y:S01]  /*0aa0*/  IMAD R9, R32, 0x3c1, R21 ;  /* 0x000003c120097824 */ /* 0x000fe200078e0215 */
[----:B------:R-:W-:-:S03]  /*0ab0*/  ISETP.GE.AND P0, PT, R21, 0x3c1, PT ;  /* 0x000003c11500780c */ /* 0x000fc60003f06270 */
[----:B------:R-:W-:Y:S01]  /*0ac0*/  IMAD R32, R30, -0xc0, R7 ;  /* 0xffffff401e207824 */ /* 0x000fe200078e0207 */
[----:B------:R-:W-:Y:S01]  /*0ad0*/  ISETP.LT.AND P1, PT, R11, 0x300, !P0 ;  /* 0x000003000b00780c */ /* 0x000fe20004721270 */
[-CC-:B------:R-:W-:Y:S01]  /*0ae0*/  FFMA R12, R13, R17.reuse, R16.reuse ;  /* 0x000000110d0c7223 */ /* 0x180fe20000000010 */
[----:B------:R-:W-:Y:S01]  /*0af0*/  LOP3.LUT R13, R24, 0x90, RZ, 0xfc, !PT ;  /* 0x00000090180d7812 */ /* 0x000fe200078efcff */
[----:B------:R-:W-:Y:S02]  /*0b00*/  IMAD R11, R32, 0x3c1, R21 ;  /* 0x000003c1200b7824 */ /* 0x000fe400078e0215 */
[-CC-:B------:R-:W-:Y:S01]  /*0b10*/  FFMA R8, R2, R17.reuse, R16.reuse ;  /* 0x0000001102087223 */ /* 0x180fe20000000010 */
[-CC-:B------:R-:W-:Y:S01]  /*0b20*/  FFMA R28, R28, R17.reuse, R16.reuse ;  /* 0x000000111c1c7223 */ /* 0x180fe20000000010 */
[-CC-:B------:R-:W-:Y:S01]  /*0b30*/  FFMA R19, R31, R17.reuse, R16.reuse ;  /* 0x000000111f137223 */ /* 0x180fe20000000010 */
[-CC-:B------:R-:W-:Y:S01]  /*0b40*/  FFMA R14, R14, R17.reuse, R16.reuse ;  /* 0x000000110e0e7223 */ /* 0x180fe20000000010 */
[-CC-:B------:R-:W-:Y:S01]  /*0b50*/  FFMA R18, R35, R17.reuse, R16.reuse ;  /* 0x0000001123127223 */ /* 0x180fe20000000010 */
[-CC-:B------:R-:W-:Y:S01]  /*0b60*/  FFMA R10, R33, R17.reuse, R16.reuse ;  /* 0x00000011210a7223 */ /* 0x180fe20000000010 */
[----:B------:R-:W-:Y:S01]  /*0b70*/  FFMA R2, R37, R17, R16 ;  /* 0x0000001125027223 */ /* 0x000fe20000000010 */
[----:B------:R-:W-:-:S02]  /*0b80*/  IMAD R11, R30, 0x168600, R11 ;  /* 0x001686001e0b7824 */ /* 0x000fc400078e020b */
[----:B------:R-:W-:Y:S01]  /*0b90*/  FFMA R16, R29, R17, R16 ;  /* 0x000000111d107223 */ /* 0x000fe20000000010 */
[----:B------:R-:W-:Y:S01]  /*0ba0*/  LEA.HI R30, R25, UR4, RZ, 0x1e ;  /* 0x00000004191e7c11 */ /* 0x000fe2000f8ff0ff */
[----:B------:R-:W-:Y:S01]  /*0bb0*/  IMAD.HI R17, R13, 0x2aaaaaab, RZ ;  /* 0x2aaaaaab0d117827 */ /* 0x000fe200078e02ff */
[----:B------:R-:W-:Y:S01]  /*0bc0*/  P2R R26, PR, RZ, 0x2 ;  /* 0x00000002ff1a7803 */ /* 0x000fe20000000000 */
[----:B------:R-:W-:Y:S01]  /*0bd0*/  BAR.SYNC.DEFER_BLOCKING 0x0 ;  /* 0x0000000000007b1d */ /* 0x000fe20000010000 */
[----:B------:R-:W-:Y:S01]  /*0be0*/  ISETP.LT.AND P1, PT, R7, 0x300, !P0 ;  /* 0x000003000700780c */ /* 0x000fe20004721270 */
[----:B------:R-:W-:Y:S01]  /*0bf0*/  IMAD R7, R25, 0x4, R30 ;  /* 0x0000000419077824 */ /* 0x000fe200078e021e */
[----:B------:R-:W-:-:S04]  /*0c00*/  SHF.R.U32.HI R30, RZ, 0x1f, R17 ;  /* 0x0000001fff1e7819 */ /* 0x000fc80000011611 */
[----:B------:R-:W-:-:S05]  /*0c10*/  LEA.HI.SX32 R30, R17, R30, 0x1b ;  /* 0x0000001e111e7211 */ /* 0x000fca00078fdaff */
[----:B------:R-:W-:Y:S02]  /*0c20*/  IMAD R32, R30, -0xc0, R13 ;  /* 0xffffff401e207824 */ /* 0x000fe400078e020d */
[----:B------:R-:W-:Y:S02]  /*0c30*/  IMAD R9, R22, 0x168600, R9 ;  /* 0x0016860016097824 */ /* 0x000fe400078e0209 */
[----:B------:R-:W-:Y:S01]  /*0c40*/  IMAD R17, R32, 0x3c1, R21 ;  /* 0x000003c120117824 */ /* 0x000fe200078e0215 */
[----:B------:R-:W-:Y:S02]  /*0c50*/  P2R R22, PR, RZ, 0x2 ;  /* 0x00000002ff167803 */ /* 0x000fe40000000000 */
[----:B------:R-:W-:Y:S01]  /*0c60*/  ISETP.LT.AND P1, PT, R13, 0x300, !P0 ;  /* 0x000003000d00780c */ /* 0x000fe20004721270 */
[----:B------:R-:W-:Y:S01]  /*0c70*/  IMAD R13, R30, 0x168600, R17 ;  /* 0x001686001e0d7824 */ /* 0x000fe200078e0211 */
[----:B------:R-:W-:Y:S02]  /*0c80*/  FSETP.GEU.AND P2, PT, R15, RZ, PT ;  /* 0x000000ff0f00720b */ /* 0x000fe40003f4e000 */
[----:B------:R-:W-:-:S02]  /*0c90*/  LOP3.LUT R17, R24, 0x80, RZ, 0xfc, !PT ;  /* 0x0000008018117812 */ /* 0x000fc400078efcff */
[----:B------:R-:W-:-:S03]  /*0ca0*/  FSEL R34, R15, RZ, P2 ;  /* 0x000000ff0f227208 */ /* 0x000fc60001000000 */
[----:B------:R-:W-:-:S05]  /*0cb0*/  IMAD.HI R15, R17, 0x2aaaaaab, RZ ;  /* 0x2aaaaaab110f7827 */ /* 0x000fca00078e02ff */
[----:B------:R-:W-:-:S04]  /*0cc0*/  SHF.R.U32.HI R30, RZ, 0x1f, R15 ;  /* 0x0000001fff1e7819 */ /* 0x000fc8000001160f */
[----:B------:R-:W-:-:S05]  /*0cd0*/  LEA.HI.SX32 R30, R15, R30, 0x1b ;  /* 0x0000001e0f1e7211 */ /* 0x000fca00078fdaff */
[----:B------:R-:W-:Y:S01]  /*0ce0*/  IMAD R32, R30, -0xc0, R17 ;  /* 0xffffff401e207824 */ /* 0x000fe200078e0211 */
[----:B------:R-:W-:-:S03]  /*0cf0*/  FSETP.GEU.AND P3, PT, R0, RZ, PT ;  /* 0x000000ff0000720b */ /* 0x000fc60003f6e000 */
[----:B------:R-:W-:-:S04]  /*0d00*/  IMAD R15, R32, 0x3c1, R21 ;  /* 0x000003c1200f7824 */ /* 0x000fc800078e0215 */
[----:B------:R-:W-:Y:S01]  /*0d10*/  IMAD R15, R30, 0x168600, R15 ;  /* 0x001686001e0f7824 */ /* 0x000fe200078e020f */
[----:B------:R-:W-:Y:S02]  /*0d20*/  FSEL R30, R0, RZ, P3 ;  /* 0x000000ff001e7208 */ /* 0x000fe40001800000 */
[C---:B------:R-:W-:Y:S02]  /*0d30*/  FSETP.GEU.AND P3, PT, R27.reuse, RZ, PT ;  /* 0x000000ff1b00720b */ /* 0x040fe40003f6e000 */
[----:B------:R-:W-:Y:S02]  /*0d40*/  FSETP.GEU.AND P4, PT, R28, RZ, PT ;  /* 0x000000ff1c00720b */ /* 0x000fe40003f8e000 */
[----:B------:R-:W-:Y:S02]  /*0d50*/  FSEL R32, R27, RZ, P3 ;  /* 0x000000ff1b207208 */ /* 0x000fe40001800000 */
[----:B------:R-:W-:Y:S02]  /*0d60*/  FSETP.GEU.AND P3, PT, R8, RZ, PT ;  /* 0x000000ff0800720b */ /* 0x000fe40003f6e000 */
[----:B------:R-:W-:Y:S01]  /*0d70*/  LOP3.LUT R0, R24, 0xc0, RZ, 0xfc, !PT ;  /* 0x000000c018007812 */ /* 0x000fe200078efcff */
[----:B------:R0:W-:Y:S01]  /*0d80*/  STS [R7], R34 ;  /* 0x0000002207007388 */ /* 0x0001e20000000800 */
[----:B------:R-:W-:-:S02]  /*0d90*/  ISETP.LT.AND P2, PT, R17, 0x300, !P0 ;  /* 0x000003001100780c */ /* 0x000fc40004741270 */
[----:B------:R-:W-:Y:S01]  /*0da0*/  FSEL R36, R8, RZ, P3 ;  /* 0x000000ff08247208 */ /* 0x000fe20001800000 */
[----:B------:R-:W-:Y:S01]  /*0db0*/  IMAD.HI R17, R0, 0x2aaaaaab, RZ ;  /* 0x2aaaaaab00117827 */ /* 0x000fe200078e02ff */
[----:B------:R-:W-:Y:S02]  /*0dc0*/  LOP3.LUT R8, R24, 0xb0, RZ, 0xfc, !PT ;  /* 0x000000b018087812 */ /* 0x000fe400078efcff */
[----:B0-----:R-:W-:Y:S02]  /*0dd0*/  FSEL R34, R28, RZ, P4 ;  /* 0x000000ff1c227208 */ /* 0x001fe40002000000 */
[C---:B------:R-:W-:Y:S02]  /*0de0*/  FSETP.GEU.AND P4, PT, R19.reuse, RZ, PT ;  /* 0x000000ff1300720b */ /* 0x040fe40003f8e000 */
[----:B------:R-:W-:Y:S02]  /*0df0*/  LOP3.LUT R25, R24, 0x70, RZ, 0xfc, !PT ;  /* 0x0000007018197812 */ /* 0x000fe400078efcff */
[----:B------:R-:W-:Y:S01]  /*0e00*/  FSEL R29, R19, RZ, P4 ;  /* 0x000000ff131d7208 */ /* 0x000fe20002000000 */
[----:B------:R-:W-:Y:S01]  /*0e10*/  IMAD.HI R19, R8, 0x2aaaaaab, RZ ;  /* 0x2aaaaaab08137827 */ /* 0x000fe200078e02ff */
[----:B------:R-:W-:-:S03]  /*0e20*/  SHF.R.U32.HI R28, RZ, 0x1f, R17 ;  /* 0x0000001fff1c7819 */ /* 0x000fc60000011611 */
[----:B------:R-:W-:Y:S01]  /*0e30*/  IMAD.HI R27, R25, 0x2aaaaaab, RZ ;  /* 0x2aaaaaab191b7827 */ /* 0x000fe200078e02ff */
[----:B------:R-:W-:Y:S02]  /*0e40*/  LEA.HI.SX32 R17, R17, R28, 0x1b ;  /* 0x0000001c11117211 */ /* 0x000fe400078fdaff */
[----:B------:R-:W-:-:S04]  /*0e50*/  SHF.R.U32.HI R28, RZ, 0x1f, R19 ;  /* 0x0000001fff1c7819 */ /* 0x000fc80000011613 */
[----:B------:R-:W-:Y:S02]  /*0e60*/  LEA.HI.SX32 R19, R19, R28, 0x1b ;  /* 0x0000001c13137211 */ /* 0x000fe400078fdaff */
[----:B------:R-:W-:Y:S02]  /*0e70*/  SHF.R.U32.HI R28, RZ, 0x1f, R27 ;  /* 0x0000001fff1c7819 */ /* 0x000fe4000001161b */
[C---:B------:R-:W-:Y:S02]  /*0e80*/  FSETP.GEU.AND P4, PT, R14.reuse, RZ, PT ;  /* 0x000000ff0e00720b */ /* 0x040fe40003f8e000 */
[----:B------:R-:W-:Y:S01]  /*0e90*/  LEA.HI.SX32 R28, R27, R28, 0x1b ;  /* 0x0000001c1b1c7211 */ /* 0x000fe200078fdaff */
[----:B------:R0:W-:Y:S01]  /*0ea0*/  STS [R7+0x4], R30 ;  /* 0x0000041e07007388 */ /* 0x0001e20000000800 */
[----:B------:R-:W-:Y:S02]  /*0eb0*/  FSEL R14, R14, RZ, P4 ;  /* 0x000000ff0e0e7208 */ /* 0x000fe40002000000 */
[----:B------:R-:W-:-:S02]  /*0ec0*/  FSETP.GEU.AND P4, PT, R18, RZ, PT ;  /* 0x000000ff1200720b */ /* 0x000fc40003f8e000 */
[----:B------:R-:W-:Y:S01]  /*0ed0*/  ISETP.LT.AND P3, PT, R25, 0x300, !P0 ;  /* 0x000003001900780c */ /* 0x000fe20004761270 */
[----:B0-----:R-:W-:Y:S01]  /*0ee0*/  IMAD R30, R28, -0xc0, R25 ;  /* 0xffffff401c1e7824 */ /* 0x001fe200078e0219 */
[----:B------:R-:W-:Y:S02]  /*0ef0*/  FSEL R18, R18, RZ, P4 ;  /* 0x000000ff12127208 */ /* 0x000fe40002000000 */
[----:B------:R-:W-:Y:S01]  /*0f00*/  FSETP.GEU.AND P4, PT, R10, RZ, PT ;  /* 0x000000ff0a00720b */ /* 0x000fe20003f8e000 */
[----:B------:R-:W-:-:S04]  /*0f10*/  IMAD R25, R30, 0x3c1, R21 ;  /* 0x000003c11e197824 */ /* 0x000fc800078e0215 */
[----:B------:R-:W-:Y:S01]  /*0f20*/  IMAD R25, R28, 0x168600, R25 ;  /* 0x001686001c197824 */ /* 0x000fe200078e0219 */
[----:B------:R-:W-:Y:S02]  /*0f30*/  FSEL R28, R10, RZ, P4 ;  /* 0x000000ff0a1c7208 */ /* 0x000fe40002000000 */
[----:B------:R-:W-:-:S04]  /*0f40*/  FSETP.GEU.AND P4, PT, R12, RZ, PT ;  /* 0x000000ff0c00720b */ /* 0x000fc80003f8e000 */
[----:B------:R-:W-:Y:S02]  /*0f50*/  FSEL R30, R12, RZ, P4 ;  /* 0x000000ff0c1e7208 */ /* 0x000fe40002000000 */
[C---:B------:R-:W-:Y:S01]  /*0f60*/  FSETP.GEU.AND P4, PT, R5.reuse, RZ, PT ;  /* 0x000000ff0500720b */ /* 0x040fe20003f8e000 */
[----:B------:R0:W-:Y:S01]  /*0f70*/  STS [R7+0x8], R32 ;  /* 0x0000082007007388 */ /* 0x0001e20000000800 */
[C---:B------:R-:W-:Y:S02]  /*0f80*/  LOP3.LUT R12, R24.reuse, 0x60, RZ, 0xfc, !PT ;  /* 0x00000060180c7812 */ /* 0x040fe400078efcff */
[----:B------:R-:W-:Y:S01]  /*0f90*/  LOP3.LUT R10, R24, 0xa0, RZ, 0xfc, !PT ;  /* 0x000000a0180a7812 */ /* 0x000fe200078efcff */
[----:B------:R1:W-:Y:S01]  /*0fa0*/  STS [R7+0xc], R34 ;  /* 0x00000c2207007388 */ /* 0x0003e20000000800 */
[----:B0-----:R-:W-:Y:S02]  /*0fb0*/  FSEL R32, R5, RZ, P4 ;  /* 0x000000ff05207208 */ /* 0x001fe40002000000 */
[----:B------:R-:W-:Y:S01]  /*0fc0*/  FSETP.GEU.AND P4, PT, R6, RZ, PT ;  /* 0x000000ff0600720b */ /* 0x000fe20003f8e000 */
[----:B------:R0:W-:Y:S01]  /*0fd0*/  STS [R7+0x14], R29 ;  /* 0x0000141d07007388 */ /* 0x0001e20000000800 */
[----:B------:R-:W-:-:S02]  /*0fe0*/  IMAD.HI R27, R10, 0x2aaaaaab, RZ ;  /* 0x2aaaaaab0a1b7827 */ /* 0x000fc400078e02ff */
[----:B-1----:R-:W-:Y:S02]  /*0ff0*/  FSEL R34, R6, RZ, P4 ;  /* 0x000000ff06227208 */ /* 0x002fe40002000000 */
[----:B------:R-:W-:Y:S01]  /*1000*/  FSETP.GEU.AND P4, PT, R4, RZ, PT ;  /* 0x000000ff0400720b */ /* 0x000fe20003f8e000 */
[----:B0-----:R-:W-:Y:S01]  /*1010*/  IMAD.HI R29, R12, 0x2aaaaaab, RZ ;  /* 0x2aaaaaab0c1d7827 */ /* 0x001fe200078e02ff */
[----:B------:R0:W-:Y:S02]  /*1020*/  STS [R7+0x18], R14 ;  /* 0x0000180e07007388 */ /* 0x0001e40000000800 */
[----:B------:R-:W-:Y:S02]  /*1030*/  FSEL R4, R4, RZ, P4 ;  /* 0x000000ff04047208 */ /* 0x000fe40002000000 */
[----:B------:R-:W-:Y:S02]  /*1040*/  FSETP.GEU.AND P4, PT, R2, RZ, PT ;  /* 0x000000ff0200720b */ /* 0x000fe40003f8e000 */
[----:B------:R-:W-:-:S02]  /*1050*/  SHF.R.U32.HI R6, RZ, 0x1f, R29 ;  /* 0x0000001fff067819 */ /* 0x000fc4000001161d */
[----:B0-----:R-:W-:Y:S02]  /*1060*/  SHF.R.U32.HI R14, RZ, 0x1f, R27 ;  /* 0x0000001fff0e7819 */ /* 0x001fe4000001161b */
[----:B------:R-:W-:Y:S02]  /*1070*/  LEA.HI.SX32 R29, R29, R6, 0x1b ;  /* 0x000000061d1d7211 */ /* 0x000fe400078fdaff */
[----:B------:R-:W-:Y:S02]  /*1080*/  LEA.HI.SX32 R27, R27, R14, 0x1b ;  /* 0x0000000e1b1b7211 */ /* 0x000fe400078fdaff */
[----:B------:R-:W-:Y:S02]  /*1090*/  FSEL R6, R2, RZ, P4 ;  /* 0x000000ff02067208 */ /* 0x000fe40002000000 */
[----:B------:R-:W-:Y:S02]  /*10a0*/  LOP3.LUT R14, R24, 0x50, RZ, 0xfc, !PT ;  /* 0x00000050180e7812 */ /* 0x000fe400078efcff */
[----:B------:R-:W-:Y:S01]  /*10b0*/  FSETP.GEU.AND P4, PT, R3, RZ, PT ;  /* 0x000000ff0300720b */ /* 0x000fe20003f8e000 */
[----:B------:R0:W-:Y:S02]  /*10c0*/  STS [R7+0x20], R28 ;  /* 0x0000201c07007388 */ /* 0x0001e40000000800 */
[----:B------:R-:W-:-:S02]  /*10d0*/  IMAD.HI R31, R14, 0x2aaaaaab, RZ ;  /* 0x2aaaaaab0e1f7827 */ /* 0x000fc400078e02ff */
[----:B------:R1:W-:Y:S01]  /*10e0*/  STS [R7+0x1c], R18 ;  /* 0x00001c1207007388 */ /* 0x0003e20000000800 */
[----:B0-----:R-:W-:Y:S02]  /*10f0*/  FSEL R28, R3, RZ, P4 ;  /* 0x000000ff031c7208 */ /* 0x001fe40002000000 */
[----:B------:R-:W-:Y:S02]  /*1100*/  FSETP.GEU.AND P4, PT, R16, RZ, PT ;  /* 0x000000ff1000720b */ /* 0x000fe40003f8e000 */
[----:B-1----:R-:W-:Y:S01]  /*1110*/  LOP3.LUT R18, R24, 0x40, RZ, 0xfc, !PT ;  /* 0x0000004018127812 */ /* 0x002fe200078efcff */
[----:B------:R0:W-:Y:S01]  /*1120*/  STS [R7+0x24], R30 ;  /* 0x0000241e07007388 */ /* 0x0001e20000000800 */
[----:B------:R-:W-:-:S03]  /*1130*/  SHF.R.U32.HI R2, RZ, 0x1f, R31 ;  /* 0x0000001fff027819 */ /* 0x000fc6000001161f */
[----:B------:R-:W-:Y:S01]  /*1140*/  IMAD.HI R33, R18, 0x2aaaaaab, RZ ;  /* 0x2aaaaaab12217827 */ /* 0x000fe200078e02ff */
[----:B------:R1:W-:Y:S01]  /*1150*/  STS [R7+0x30], R4 ;  /* 0x0000300407007388 */ /* 0x0003e20000000800 */
[----:B0-----:R-:W-:Y:S02]  /*1160*/  FSEL R30, R16, RZ, P4 ;  /* 0x000000ff101e7208 */ /* 0x001fe40002000000 */
[C---:B------:R-:W-:Y:S02]  /*1170*/  LOP3.LUT R16, R24.reuse, 0x30, RZ, 0xfc, !PT ;  /* 0x0000003018107812 */ /* 0x040fe400078efcff */
[----:B------:R-:W-:Y:S02]  /*1180*/  LEA.HI.SX32 R31, R31, R2, 0x1b ;  /* 0x000000021f1f7211 */ /* 0x000fe400078fdaff */
[----:B------:R-:W-:Y:S01]  /*1190*/  LOP3.LUT R2, R24, 0x20, RZ, 0xfc, !PT ;  /* 0x0000002018027812 */ /* 0x000fe200078efcff */
[----:B------:R-:W-:Y:S01]  /*11a0*/  IMAD.HI R35, R16, 0x2aaaaaab, RZ ;  /* 0x2aaaaaab10237827 */ /* 0x000fe200078e02ff */
[----:B-1----:R-:W-:-:S03]  /*11b0*/  SHF.R.U32.HI R4, RZ, 0x1f, R33 ;  /* 0x0000001fff047819 */ /* 0x002fc60000011621 */
[----:B------:R-:W-:Y:S01]  /*11c0*/  IMAD.HI R3, R2, 0x2aaaaaab, RZ ;  /* 0x2aaaaaab02037827 */ /* 0x000fe200078e02ff */
[----:B------:R-:W-:Y:S02]  /*11d0*/  LEA.HI.SX32 R33, R33, R4, 0x1b ;  /* 0x0000000421217211 */ /* 0x000fe400078fdaff */
[----:B------:R-:W-:-:S04]  /*11e0*/  SHF.R.U32.HI R4, RZ, 0x1f, R35 ;  /* 0x0000001fff047819 */ /* 0x000fc80000011623 */
[----:B------:R-:W-:Y:S02]  /*11f0*/  LEA.HI.SX32 R35, R35, R4, 0x1b ;  /* 0x0000000423237211 */ /* 0x000fe400078fdaff */
[----:B------:R-:W-:-:S04]  /*1200*/  SHF.R.U32.HI R4, RZ, 0x1f, R3 ;  /* 0x0000001fff047819 */ /* 0x000fc80000011603 */
[----:B------:R-:W-:Y:S02]  /*1210*/  LEA.HI.SX32 R3, R3, R4, 0x1b ;  /* 0x0000000403037211 */ /* 0x000fe400078fdaff */
[----:B------:R-:W-:-:S03]  /*1220*/  ISETP.LT.AND P4, PT, R2, 0x300, !P0 ;  /* 0x000003000200780c */ /* 0x000fc60004781270 */
[----:B------:R-:W-:Y:S01]  /*1230*/  IMAD R4, R3, -0xc0, R2 ;  /* 0xffffff4003047824 */ /* 0x000fe200078e0202 */
[----:B------:R-:W-:-:S03]  /*1240*/  LOP3.LUT R2, R24, 0x10, RZ, 0xfc, !PT ;  /* 0x0000001018027812 */ /* 0x000fc600078efcff */
[----:B------:R-:W-:-:S04]  /*1250*/  IMAD R4, R4, 0x3c1, R21 ;  /* 0x000003c104047824 */ /* 0x000fc800078e0215 */
[----:B------:R-:W-:Y:S02]  /*1260*/  IMAD R37, R3, 0x168600, R4 ;  /* 0x0016860003257824 */ /* 0x000fe400078e0204 */
[----:B------:R-:W-:-:S05]  /*1270*/  IMAD.HI R3, R2, 0x2aaaaaab, RZ ;  /* 0x2aaaaaab02037827 */ /* 0x000fca00078e02ff */
[----:B------:R-:W-:-:S04]  /*1280*/  SHF.R.U32.HI R4, RZ, 0x1f, R3 ;  /* 0x0000001fff047819 */ /* 0x000fc80000011603 */
[----:B------:R-:W-:Y:S02]  /*1290*/  LEA.HI.SX32 R3, R3, R4, 0x1b ;  /* 0x0000000403037211 */ /* 0x000fe400078fdaff */
[----:B------:R-:W-:-:S03]  /*12a0*/  ISETP.LT.AND P5, PT, R2, 0x300, !P0 ;  /* 0x000003000200780c */ /* 0x000fc600047a1270 */
[C---:B------:R-:W-:Y:S02]  /*12b0*/  IMAD R4, R3.reuse, -0xc0, R2 ;  /* 0xffffff4003047824 */ /* 0x040fe400078e0202 */
[----:B------:R-:W-:Y:S01]  /*12c0*/  IMAD.HI R2, R24, 0x2aaaaaab, RZ ;  /* 0x2aaaaaab18027827 */ /* 0x000fe200078e02ff */
[----:B------:R-:W-:Y:S03]  /*12d0*/  STS [R7+0x10], R36 ;  /* 0x0000102407007388 */ /* 0x000fe60000000800 */
[----:B------:R-:W-:Y:S01]  /*12e0*/  IMAD R4, R4, 0x3c1, R21 ;  /* 0x000003c104047824 */ /* 0x000fe200078e0215 */
[----:B------:R-:W-:Y:S04]  /*12f0*/  STS [R7+0x28], R32 ;  /* 0x0000282007007388 */ /* 0x000fe80000000800 */
[----:B------:R-:W-:Y:S04]  /*1300*/  STS [R7+0x2c], R34 ;  /* 0x00002c2207007388 */ /* 0x000fe80000000800 */
[----:B------:R-:W-:Y:S04]  /*1310*/  STS [R7+0x34], R6 ;  /* 0x0000340607007388 */ /* 0x000fe80000000800 */
[----:B------:R-:W-:Y:S04]  /*1320*/  STS [R7+0x38], R28 ;  /* 0x0000381c07007388 */ /* 0x000fe80000000800 */
[----:B------:R0:W-:Y:S02]  /*1330*/  STS [R7+0x3c], R30 ;  /* 0x00003c1e07007388 */ /* 0x0001e40000000800 */
[----:B0-----:R-:W-:Y:S01]  /*1340*/  IMAD R7, R3, 0x168600, R4 ;  /* 0x0016860003077824 */ /* 0x001fe200078e0204 */
[----:B------:R-:W-:-:S04]  /*1350*/  SHF.R.U32.HI R3, RZ, 0x1f, R2 ;  /* 0x0000001fff037819 */ /* 0x000fc80000011602 */
[----:B------:R-:W-:-:S05]  /*1360*/  LEA.HI.SX32 R3, R2, R3, 0x1b ;  /* 0x0000000302037211 */ /* 0x000fca00078fdaff */
[----:B------:R-:W-:-:S04]  /*1370*/  IMAD R2, R3, -0xc0, R24 ;  /* 0xffffff4003027824 */ /* 0x000fc800078e0218 */
[----:B------:R-:W-:-:S04]  /*1380*/  IMAD R2, R2, 0x3c1, R21 ;  /* 0x000003c102027824 */ /* 0x000fc800078e0215 */
[----:B------:R-:W-:Y:S02]  /*1390*/  IMAD R5, R3, 0x168600, R2 ;  /* 0x0016860003057824 */ /* 0x000fe400078e0202 */
[----:B------:R-:W0:Y:S02]  /*13a0*/  S2R R2, SR_TID.X ;  /* 0x0000000000027919 */ /* 0x000e240000002100 */
[----:B0-----:R-:W-:-:S04]  /*13b0*/  SHF.R.U32.HI R2, RZ, 0x2, R2 ;  /* 0x00000002ff027819 */ /* 0x001fc80000011602 */
[----:B------:R-:W-:-:S05]  /*13c0*/  LOP3.LUT R3, R2, 0x3c, RZ, 0xc0, !PT ;  /* 0x0000003c02037812 */ /* 0x000fca00078ec0ff */
[----:B------:R-:W-:Y:S01]  /*13d0*/  IMAD.IADD R28, R20, 0x1, R3 ;  /* 0x00000001141c7824 */ /* 0x000fe200078e0203 */
[----:B------:R-:W-:Y:S08]  /*13e0*/  BAR.SYNC.DEFER_BLOCKING 0x0 ;  /* 0x0000000000007b1d */ /* 0x000ff00000010000 */
[----:B------:R-:W0:Y:S01]  /*13f0*/  LDC.64 R2, c[0x0][0x238] ;  /* 0x00008e00ff027b82 */ /* 0x000e220000000a00 */
[----:B------:R-:W1:Y:S01]  /*1400*/  LDS R28, [R28] ;  /* 0x000000001c1c7984 */ /* 0x000e620000000800 */
[----:B------:R-:W-:-:S02]  /*1410*/  ISETP.LT.AND P6, PT, R24, 0x300, !P0 ;  /* 0x000003001800780c */ /* 0x000fc400047c1270 */
[----:B------:R-:W-:-:S04]  /*1420*/  LOP3.LUT R6, R23, 0x100, RZ, 0xfc, !PT ;  /* 0x0000010017067812 */ /* 0x000fc800078efcff */
[----:B------:R-:W-:Y:S01]  /*1430*/  SHF.R.U32.HI R6, RZ, 0x2, R6 ;  /* 0x00000002ff067819 */ /* 0x000fe20000011606 */
[----:B0-----:R-:W-:-:S03]  /*1440*/  IMAD.WIDE R4, R5, 0x4, R2 ;  /* 0x0000000405047825 */ /* 0x001fc600078e0202 */
[----:B------:R-:W-:-:S03]  /*1450*/  LOP3.LUT R6, R6, 0x7c, RZ, 0xc0, !PT ;  /* 0x0000007c06067812 */ /* 0x000fc600078ec0ff */
[----:B-1----:R-:W-:Y:S01]  /*1460*/  @P6 STG.E desc[UR6][R4.64], R28 ;  /* 0x0000001c04006986 */ /* 0x002fe2000c101906 */
[----:B------:R-:W-:Y:S01]  /*1470*/  ISETP.NE.AND P6, PT, R26, RZ, PT ;  /* 0x000000ff1a00720c */ /* 0x000fe20003fc5270 */
[----:B------:R-:W-:-:S06]  /*1480*/  IMAD.IADD R26, R20, 0x1, R6 ;  /* 0x00000001141a7824 */ /* 0x000fcc00078e0206 */
[----:B------:R-:W0:Y:S01]  /*1490*/  LDS R26, [R26+0x400] ;  /* 0x000400001a1a7984 */ /* 0x000e220000000800 */
[----:B------:R-:W-:-:S05]  /*14a0*/  IMAD.WIDE R6, R7, 0x4, R2 ;  /* 0x0000000407067825 */ /* 0x000fca00078e0202 */
[----:B0-----:R0:W-:Y:S01]  /*14b0*/  @P5 STG.E desc[UR6][R6.64], R26 ;  /* 0x0000001a06005986 */ /* 0x0011e2000c101906 */
[----:B------:R-:W-:Y:S02]  /*14c0*/  ISETP.NE.AND P5, PT, R22, RZ, PT ;  /* 0x000000ff1600720c */ /* 0x000fe40003fa5270 */
[----:B------:R-:W-:-:S04]  /*14d0*/  LOP3.LUT R22, R23, 0x200, RZ, 0xfc, !PT ;  /* 0x0000020017167812 */ /* 0x000fc800078efcff */
[----:B------:R-:W-:-:S04]  /*14e0*/  SHF.R.U32.HI R22, RZ, 0x2, R22 ;  /* 0x00000002ff167819 */ /* 0x000fc80000011616 */
[----:B------:R-:W-:-:S05]  /*14f0*/  LOP3.LUT R22, R22, 0xbc, RZ, 0xc0, !PT ;  /* 0x000000bc16167812 */ /* 0x000fca00078ec0ff */
[----:B------:R-:W-:-:S06]  /*1500*/  IMAD.IADD R22, R20, 0x1, R22 ;  /* 0x0000000114167824 */ /* 0x000fcc00078e0216 */
[----:B------:R-:W1:Y:S01]  /*1510*/  LDS R22, [R22+0x800] ;  /* 0x0008000016167984 */ /* 0x000e620000000800 */
[----:B------:R-:W-:Y:S01]  /*1520*/  IMAD.WIDE R4, R37, 0x4, R2 ;  /* 0x0000000425047825 */ /* 0x000fe200078e0202 */
[----:B0-----:R-:W-:-:S04]  /*1530*/  LOP3.LUT R6, R23, 0x300, RZ, 0xfc, !PT ;  /* 0x0000030017067812 */ /* 0x001fc800078efcff */
[----:B------:R-:W-:Y:S01]  /*1540*/  SHF.R.U32.HI R6, RZ, 0x2, R6 ;  /* 0x00000002ff067819 */ /* 0x000fe20000011606 */
[----:B-1----:R0:W-:Y:S01]  /*1550*/  @P4 STG.E desc[UR6][R4.64], R22 ;  /* 0x0000001604004986 */ /* 0x0021e2000c101906 */
[----:B------:R-:W-:Y:S01]  /*1560*/  ISETP.LT.AND P4, PT, R16, 0x300, !P0 ;  /* 0x000003001000780c */ /* 0x000fe20004781270 */
[----:B------:R-:W-:-:S04]  /*1570*/  IMAD R16, R35, -0xc0, R16 ;  /* 0xffffff4023107824 */ /* 0x000fc800078e0210 */
[----:B------:R-:W-:-:S04]  /*1580*/  IMAD R16, R16, 0x3c1, R21 ;  /* 0x000003c110107824 */ /* 0x000fc800078e0215 */
[----:B------:R-:W-:Y:S01]  /*1590*/  IMAD R7, R35, 0x168600, R16 ;  /* 0x0016860023077824 */ /* 0x000fe200078e0210 */
        /* <DEDUP_REMOVED lines=34> */
[----:B------:R-:W-:-:S05]  /*17c0*/  IMAD.IADD R12, R20, 0x1, R29 ;  /* 0x00000001140c7824 */ /* 0x000fca00078e021d */
[----:B------:R1:W2:Y:S01]  /*17d0*/  LDS R33, [R12+0x1800] ;  /* 0x001800000c217984 */ /* 0x0002a20000000800 */
[C---:B------:R-:W-:Y:S02]  /*17e0*/  LOP3.LUT R4, R23.reuse, 0x700, RZ, 0xfc, !PT ;  /* 0x0000070017047812 */ /* 0x040fe400078efcff */
[----:B0-----:R-:W-:Y:S02]  /*17f0*/  LOP3.LUT R6, R23, 0x800, RZ, 0xfc, !PT ;  /* 0x0000080017067812 */ /* 0x001fe400078efcff */
[----:B------:R-:W-:Y:S02]  /*1800*/  SHF.R.U32.HI R4, RZ, 0x2, R4 ;  /* 0x00000002ff047819 */ /* 0x000fe40000011604 */
[----:B------:R-:W-:Y:S02]  /*1810*/  SHF.R.U32.HI R6, RZ, 0x2, R6 ;  /* 0x00000002ff067819 */ /* 0x000fe40000011606 */
[----:B------:R-:W-:Y:S02]  /*1820*/  LOP3.LUT R7, R4, 0x1fc, RZ, 0xc0, !PT ;  /* 0x000001fc04077812 */ /* 0x000fe400078ec0ff */
[----:B------:R-:W-:-:S03]  /*1830*/  LOP3.LUT R31, R6, 0x23c, RZ, 0xc0, !PT ;  /* 0x0000023c061f7812 */ /* 0x000fc600078ec0ff */
[C---:B------:R-:W-:Y:S02]  /*1840*/  IMAD.IADD R7, R20.reuse, 0x1, R7 ;  /* 0x0000000114077824 */ /* 0x040fe400078e0207 */
[----:B------:R-:W-:Y:S01]  /*1850*/  IMAD.IADD R31, R20, 0x1, R31 ;  /* 0x00000001141f7824 */ /* 0x000fe200078e021f */
[----:B------:R-:W-:Y:S02]  /*1860*/  LOP3.LUT R6, R23, 0x900, RZ, 0xfc, !PT ;  /* 0x0000090017067812 */ /* 0x000fe400078efcff */
[----:B------:R0:W3:Y:S01]  /*1870*/  LDS R29, [R7+0x1c00] ;  /* 0x001c0000071d7984 */ /* 0x0000e20000000800 */
[----:B------:R-:W-:-:S03]  /*1880*/  IMAD.WIDE R4, R5, 0x4, R2 ;  /* 0x0000000405047825 */ /* 0x000fc600078e0202 */
[----:B------:R-:W4:Y:S01]  /*1890*/  LDS R31, [R31+0x2000] ;  /* 0x002000001f1f7984 */ /* 0x000f220000000800 */
[C---:B-1----:R-:W-:Y:S02]  /*18a0*/  LOP3.LUT R12, R23.reuse, 0xa00, RZ, 0xfc, !PT ;  /* 0x00000a00170c7812 */ /* 0x042fe400078efcff */
[----:B------:R-:W-:Y:S02]  /*18b0*/  SHF.R.U32.HI R6, RZ, 0x2, R6 ;  /* 0x00000002ff067819 */ /* 0x000fe40000011606 */
[C---:B------:R-:W-:Y:S02]  /*18c0*/  LOP3.LUT R14, R23.reuse, 0xb00, RZ, 0xfc, !PT ;  /* 0x00000b00170e7812 */ /* 0x040fe400078efcff */
[C---:B------:R-:W-:Y:S02]  /*18d0*/  LOP3.LUT R16, R23.reuse, 0xc00, RZ, 0xfc, !PT ;  /* 0x00000c0017107812 */ /* 0x040fe400078efcff */
[----:B------:R-:W-:Y:S02]  /*18e0*/  LOP3.LUT R18, R23, 0xd00, RZ, 0xfc, !PT ;  /* 0x00000d0017127812 */ /* 0x000fe400078efcff */
[----:B------:R-:W-:-:S02]  /*18f0*/  SHF.R.U32.HI R12, RZ, 0x2, R12 ;  /* 0x00000002ff0c7819 */ /* 0x000fc4000001160c */
[----:B------:R-:W-:Y:S01]  /*1900*/  SHF.R.U32.HI R14, RZ, 0x2, R14 ;  /* 0x00000002ff0e7819 */ /* 0x000fe2000001160e */
[----:B--2---:R1:W-:Y:S01]  /*1910*/  @P4 STG.E desc[UR6][R4.64], R33 ;  /* 0x0000002104004986 */ /* 0x0043e2000c101906 */
[----:B------:R-:W-:Y:S02]  /*1920*/  SHF.R.U32.HI R16, RZ, 0x2, R16 ;  /* 0x00000002ff107819 */ /* 0x000fe40000011610 */
[----:B------:R-:W-:Y:S02]  /*1930*/  SHF.R.U32.HI R18, RZ, 0x2, R18 ;  /* 0x00000002ff127819 */ /* 0x000fe40000011612 */
[----:B0-----:R-:W-:Y:S02]  /*1940*/  LOP3.LUT R7, R12, 0x2bc, RZ, 0xc0, !PT ;  /* 0x000002bc0c077812 */ /* 0x001fe400078ec0ff */
[----:B-1----:R-:W-:Y:S02]  /*1950*/  LOP3.LUT R4, R23, 0xe00, RZ, 0xfc, !PT ;  /* 0x00000e0017047812 */ /* 0x002fe400078efcff */
[----:B------:R-:W-:-:S02]  /*1960*/  LOP3.LUT R5, R6, 0x27c, RZ, 0xc0, !PT ;  /* 0x0000027c06057812 */ /* 0x000fc400078ec0ff */
[----:B------:R-:W-:Y:S02]  /*1970*/  SHF.R.U32.HI R4, RZ, 0x2, R4 ;  /* 0x00000002ff047819 */ /* 0x000fe40000011604 */
[----:B------:R-:W-:Y:S01]  /*1980*/  LOP3.LUT R33, R14, 0x2fc, RZ, 0xc0, !PT ;  /* 0x000002fc0e217812 */ /* 0x000fe200078ec0ff */
[----:B------:R-:W-:Y:S01]  /*1990*/  IMAD.IADD R26, R20, 0x1, R5 ;  /* 0x00000001141a7824 */ /* 0x000fe200078e0205 */
[----:B------:R-:W-:Y:S02]  /*19a0*/  LOP3.LUT R5, R16, 0x33c, RZ, 0xc0, !PT ;  /* 0x0000033c10057812 */ /* 0x000fe400078ec0ff */
[----:B------:R-:W-:Y:S01]  /*19b0*/  LOP3.LUT R35, R18, 0x37c, RZ, 0xc0, !PT ;  /* 0x0000037c12237812 */ /* 0x000fe200078ec0ff */
[----:B------:R-:W-:Y:S01]  /*19c0*/  IMAD.IADD R22, R20, 0x1, R7 ;  /* 0x0000000114167824 */ /* 0x000fe200078e0207 */
[----:B------:R-:W-:Y:S01]  /*19d0*/  LOP3.LUT R37, R4, 0x3bc, RZ, 0xc0, !PT ;  /* 0x000003bc04257812 */ /* 0x000fe200078ec0ff */
[C---:B------:R-:W-:Y:S01]  /*19e0*/  IMAD.IADD R18, R20.reuse, 0x1, R33 ;  /* 0x0000000114127824 */ /* 0x040fe200078e0221 */
[----:B------:R-:W0:Y:S01]  /*19f0*/  LDS R26, [R26+0x2400] ;  /* 0x002400001a1a7984 */ /* 0x000e220000000800 */
[----:B------:R-:W-:-:S02]  /*1a00*/  IMAD.IADD R16, R20, 0x1, R5 ;  /* 0x0000000114107824 */ /* 0x000fc400078e0205 */
[C---:B------:R-:W-:Y:S01]  /*1a10*/  IMAD.IADD R14, R20.reuse, 0x1, R35 ;  /* 0x00000001140e7824 */ /* 0x040fe200078e0223 */
[----:B------:R-:W1:Y:S01]  /*1a20*/  LDS R22, [R22+0x2800] ;  /* 0x0028000016167984 */ /* 0x000e620000000800 */
[----:B------:R-:W-:-:S03]  /*1a30*/  IMAD.IADD R12, R20, 0x1, R37 ;  /* 0x00000001140c7824 */ /* 0x000fc600078e0225 */
[----:B------:R-:W2:Y:S04]  /*1a40*/  LDS R18, [R18+0x2c00] ;  /* 0x002c000012127984 */ /* 0x000ea80000000800 */
[----:B------:R-:W5:Y:S04]  /*1a50*/  LDS R16, [R16+0x3000] ;  /* 0x0030000010107984 */ /* 0x000f680000000800 */
[----:B------:R-:W0:Y:S04]  /*1a60*/  LDS R14, [R14+0x3400] ;  /* 0x003400000e0e7984 */ /* 0x000e280000000800 */
[----:B------:R-:W1:Y:S01]  /*1a70*/  LDS R12, [R12+0x3800] ;  /* 0x003800000c0c7984 */ /* 0x000e620000000800 */
[----:B------:R-:W-:-:S04]  /*1a80*/  IMAD.WIDE R4, R25, 0x4, R2 ;  /* 0x0000000419047825 */ /* 0x000fc800078e0202 */
[----:B------:R-:W-:Y:S01]  /*1a90*/  IMAD.WIDE R6, R15, 0x4, R2 ;  /* 0x000000040f067825 */ /* 0x000fe200078e0202 */
[----:B---3--:R3:W-:Y:S04]  /*1aa0*/  @P3 STG.E desc[UR6][R4.64], R29 ;  /* 0x0000001d04003986 */ /* 0x0087e8000c101906 */
[----:B----4-:R4:W-:Y:S01]  /*1ab0*/  @P2 STG.E desc[UR6][R6.64], R31 ;  /* 0x0000001f06002986 */ /* 0x0109e2000c101906 */
[----:B------:R-:W-:Y:S01]  /*1ac0*/  ISETP.LT.AND P2, PT, R0, 0x300, !P0 ;  /* 0x000003000000780c */ /* 0x000fe20004741270 */
[----:B------:R-:W-:Y:S01]  /*1ad0*/  IMAD R0, R17, -0xc0, R0 ;  /* 0xffffff4011007824 */ /* 0x000fe200078e0200 */
[----:B------:R-:W-:Y:S01]  /*1ae0*/  ISETP.LT.AND P4, PT, R10, 0x300, !P0 ;  /* 0x000003000a00780c */ /* 0x000fe20004781270 */
[----:B------:R-:W-:Y:S01]  /*1af0*/  IMAD R10, R27, -0xc0, R10 ;  /* 0xffffff401b0a7824 */ /* 0x000fe200078e020a */
[----:B------:R-:W-:Y:S01]  /*1b00*/  ISETP.LT.AND P3, PT, R8, 0x300, !P0 ;  /* 0x000003000800780c */ /* 0x000fe20004761270 */
[----:B------:R-:W-:-:S02]  /*1b10*/  IMAD R0, R0, 0x3c1, R21 ;  /* 0x000003c100007824 */ /* 0x000fc400078e0215 */
[----:B------:R-:W-:Y:S02]  /*1b20*/  IMAD R8, R19, -0xc0, R8 ;  /* 0xffffff4013087824 */ /* 0x000fe400078e0208 */
[--C-:B------:R-:W-:Y:S02]  /*1b30*/  IMAD R10, R10, 0x3c1, R21.reuse ;  /* 0x000003c10a0a7824 */ /* 0x100fe400078e0215 */
[----:B---3--:R-:W-:Y:S01]  /*1b40*/  IMAD R29, R17, 0x168600, R0 ;  /* 0x00168600111d7824 */ /* 0x008fe200078e0200 */
[----:B------:R-:W-:Y:S01]  /*1b50*/  LOP3.LUT R0, R24, 0xf0, RZ, 0xfc, !PT ;  /* 0x000000f018007812 */ /* 0x000fe200078efcff */
[----:B------:R-:W-:Y:S02]  /*1b60*/  IMAD R8, R8, 0x3c1, R21 ;  /* 0x000003c108087824 */ /* 0x000fe400078e0215 */
[----:B----4-:R-:W-:Y:S01]  /*1b70*/  IMAD R7, R27, 0x168600, R10 ;  /* 0x001686001b077824 */ /* 0x010fe200078e020a */
[----:B------:R-:W-:Y:S01]  /*1b80*/  ISETP.LT.AND P0, PT, R0, 0x300, !P0 ;  /* 0x000003000000780c */ /* 0x000fe20004701270 */
[----:B------:R-:W-:Y:S01]  /*1b90*/  IMAD R25, R19, 0x168600, R8 ;  /* 0x0016860013197824 */ /* 0x000fe200078e0208 */
[----:B------:R-:W-:Y:S01]  /*1ba0*/  LOP3.LUT R23, R23, 0xf00, RZ, 0xfc, !PT ;  /* 0x00000f0017177812 */ /* 0x000fe200078efcff */
[----:B------:R-:W-:-:S04]  /*1bb0*/  IMAD.WIDE R4, R13, 0x4, R2 ;  /* 0x000000040d047825 */ /* 0x000fc800078e0202 */
[----:B------:R-:W-:Y:S01]  /*1bc0*/  IMAD.WIDE R6, R7, 0x4, R2 ;  /* 0x0000000407067825 */ /* 0x000fe200078e0202 */
[----:B------:R-:W-:-:S03]  /*1bd0*/  SHF.R.U32.HI R23, RZ, 0x2, R23 ;  /* 0x00000002ff177819 */ /* 0x000fc60000011617 */
[--C-:B------:R-:W-:Y:S01]  /*1be0*/  IMAD.WIDE R24, R25, 0x4, R2.reuse ;  /* 0x0000000419187825 */ /* 0x100fe200078e0202 */
[----:B0-----:R0:W-:Y:S03]  /*1bf0*/  @P1 STG.E desc[UR6][R4.64], R26 ;  /* 0x0000001a04001986 */ /* 0x0011e6000c101906 */
[--C-:B------:R-:W-:Y:S01]  /*1c00*/  IMAD.WIDE R28, R29, 0x4, R2.reuse ;  /* 0x000000041d1c7825 */ /* 0x100fe200078e0202 */
[----:B-1----:R0:W-:Y:S03]  /*1c10*/  @P4 STG.E desc[UR6][R6.64], R22 ;  /* 0x0000001606004986 */ /* 0x0021e6000c101906 */
[--C-:B------:R-:W-:Y:S01]  /*1c20*/  IMAD.WIDE R10, R11, 0x4, R2.reuse ;  /* 0x000000040b0a7825 */ /* 0x100fe200078e0202 */
[----:B--2---:R0:W-:Y:S03]  /*1c30*/  @P3 STG.E desc[UR6][R24.64], R18 ;  /* 0x0000001218003986 */ /* 0x0041e6000c101906 */
[----:B------:R-:W-:Y:S01]  /*1c40*/  IMAD.WIDE R8, R9, 0x4, R2 ;  /* 0x0000000409087825 */ /* 0x000fe200078e0202 */
[----:B------:R-:W-:Y:S01]  /*1c50*/  LOP3.LUT R23, R23, 0x3fc, RZ, 0xc0, !PT ;  /* 0x000003fc17177812 */ /* 0x000fe200078ec0ff */
[----:B-----5:R0:W-:Y:S04]  /*1c60*/  @P2 STG.E desc[UR6][R28.64], R16 ;  /* 0x000000101c002986 */ /* 0x0201e8000c101906 */
[----:B------:R0:W-:Y:S01]  /*1c70*/  @P5 STG.E desc[UR6][R10.64], R14 ;  /* 0x0000000e0a005986 */ /* 0x0001e2000c101906 */
[----:B------:R-:W-:-:S03]  /*1c80*/  IMAD.IADD R20, R20, 0x1, R23 ;  /* 0x0000000114147824 */ /* 0x000fc600078e0217 */
[----:B------:R0:W-:Y:S02]  /*1c90*/  @P6 STG.E desc[UR6][R8.64], R12 ;  /* 0x0000000c08006986 */ /* 0x0001e4000c101906 */
[----:B0-----:R-:W-:Y:S05]  /*1ca0*/  @!P0 EXIT ;  /* 0x000000000000894d */ /* 0x001fea0003800000 */
[----:B0-----:R-:W0:Y:S01]  /*1cb0*/  LDS R7, [R20+0x3c00] ;  /* 0x003c000014077984 */ /* 0x001e220000000800 */
[----:B------:R-:W-:-:S05]  /*1cc0*/  IMAD.HI R4, R0, 0x2aaaaaab, RZ ;  /* 0x2aaaaaab00047827 */ /* 0x000fca00078e02ff */
[----:B------:R-:W-:-:S04]  /*1cd0*/  SHF.R.U32.HI R5, RZ, 0x1f, R4 ;  /* 0x0000001fff057819 */ /* 0x000fc80000011604 */
[----:B------:R-:W-:-:S05]  /*1ce0*/  LEA.HI.SX32 R5, R4, R5, 0x1b ;  /* 0x0000000504057211 */ /* 0x000fca00078fdaff */
[----:B------:R-:W-:-:S04]  /*1cf0*/  IMAD R0, R5, -0xc0, R0 ;  /* 0xffffff4005007824 */ /* 0x000fc800078e0200 */
[----:B------:R-:W-:-:S04]  /*1d00*/  IMAD R0, R0, 0x3c1, R21 ;  /* 0x000003c100007824 */ /* 0x000fc800078e0215 */
[----:B------:R-:W-:-:S04]  /*1d10*/  IMAD R5, R5, 0x168600, R0 ;  /* 0x0016860005057824 */ /* 0x000fc800078e0200 */
[----:B------:R-:W-:-:S05]  /*1d20*/  IMAD.WIDE R2, R5, 0x4, R2 ;  /* 0x0000000405027825 */ /* 0x000fca00078e0202 */
[----:B0-----:R-:W-:Y:S01]  /*1d30*/  STG.E desc[UR6][R2.64], R7 ;  /* 0x0000000702007986 */ /* 0x001fe2000c101906 */
[----:B------:R-:W-:Y:S05]  /*1d40*/  EXIT ;  /* 0x000000000000794d */ /* 0x000fea0003800000 */
.L_x_0:
[----:B------:R-:W-:-:S00]  /*1d50*/  BRA `(.L_x_0) ;  /* 0xfffffffc00fc7947 */ /* 0x000fc0000383ffff */
[----:B------:R-:W-:-:S00]  /*1d60*/  NOP ;  /* 0x0000000000007918 */ /* 0x000fc00000000000 */
        /* <DEDUP_REMOVED lines=9> */
.L_x_1:


//--------------------- .nv.global.init           --------------------------
	.section	.nv.global.init,"aw",@progbits
.nv.global.init:
	.type		_$_str,@object
	.size		_$_str,(_$_str_$_2 - _$_str)
_$_str:
        /*0000*/ 	.byte	0x5f, 0x5f, 0x43, 0x55, 0x44, 0x41, 0x5f, 0x46, 0x54, 0x5a, 0x00
	.type		_$_str_$_2,@object
	.size		_$_str_$_2,(.L_1 - _$_str_$_2)
_$_str_$_2:
        /*000b*/ 	.byte	0x5f, 0x5f, 0x43, 0x55, 0x44, 0x41, 0x5f, 0x50, 0x52, 0x45, 0x43, 0x5f, 0x53, 0x51, 0x52, 0x54
        /*001b*/ 	.byte	0x00
.L_1:


//--------------------- .nv.shared.triton_poi_fused__native_batch_norm_legit_no_training_relu_9 --------------------------
	.section	.nv.shared.triton_poi_fused__native_batch_norm_legit_no_training_relu_9,"aw",@nobits
	.sectionflags	@""
	.align	16
	.zero		1024


//--------------------- .nv.constant0.triton_poi_fused__native_batch_norm_legit_no_training_relu_9 --------------------------
	.section	.nv.constant0.triton_poi_fused__native_batch_norm_legit_no_training_relu_9,"a",@progbits
	.sectionflags	@""
	.align	4
.nv.constant0.triton_poi_fused__native_batch_norm_legit_no_training_relu_9:
	.zero		584
